	.headerflags	@"EF_CUDA_TEXMODE_UNIFIED EF_CUDA_64BIT_ADDRESS EF_CUDA_ACCELERATORS EF_CUDA_SM90 EF_CUDA_VIRTUAL_SM(EF_CUDA_SM90)"
	.elftype	@"ET_EXEC"


//--------------------- .nv.info                  --------------------------
	.section	.nv.info,"",@"SHT_CUDA_INFO"
	.align	4


	//----- nvinfo : EIATTR_REGCOUNT
	.align		4
        /*0000*/ 	.byte	0x04, 0x2f
        /*0002*/ 	.short	(.L_3 - .L_2)
	.align		4
.L_2:
        /*0004*/ 	.word	index@(triton_poi_fused__native_batch_norm_legit_no_training_leaky_relu_3)
        /*0008*/ 	.word	0x00000030


	//----- nvinfo : EIATTR_MIN_STACK_SIZE
	.align		4
.L_3:
        /*000c*/ 	.byte	0x04, 0x12
        /*000e*/ 	.short	(.L_5 - .L_4)
	.align		4
.L_4:
        /*0010*/ 	.word	index@(triton_poi_fused__native_batch_norm_legit_no_training_leaky_relu_3)
        /*0014*/ 	.word	0x00000000


	//----- nvinfo : EIATTR_FRAME_SIZE
	.align		4
.L_5:
        /*0018*/ 	.byte	0x04, 0x11
        /*001a*/ 	.short	(.L_7 - .L_6)
	.align		4
.L_6:
        /*001c*/ 	.word	index@(triton_poi_fused__native_batch_norm_legit_no_training_leaky_relu_3)
        /*0020*/ 	.word	0x00000000


	//----- nvinfo : EIATTR_MIN_STACK_SIZE
	.align		4
.L_7:
        /*0024*/ 	.byte	0x04, 0x12
        /*0026*/ 	.short	(.L_9 - .L_8)
	.align		4
.L_8:
        /*0028*/ 	.word	index@(triton_poi_fused__native_batch_norm_legit_no_training_leaky_relu_3)
        /*002c*/ 	.word	0x00000000
.L_9:


//--------------------- .nv.info.triton_poi_fused__native_batch_norm_legit_no_training_leaky_relu_3 --------------------------
	.section	.nv.info.triton_poi_fused__native_batch_norm_legit_no_training_leaky_relu_3,"",@"SHT_CUDA_INFO"
	.sectionflags	@""
	.align	4


	//----- nvinfo : EIATTR_CUDA_API_VERSION
	.align		4
        /*0000*/ 	.byte	0x04, 0x37
        /*0002*/ 	.short	(.L_11 - .L_10)
.L_10:
        /*0004*/ 	.word	0x0000007c


	//----- nvinfo : EIATTR_KPARAM_INFO
	.align		4
.L_11:
        /*0008*/ 	.byte	0x04, 0x17
        /*000a*/ 	.short	(.L_13 - .L_12)
.L_12:
        /*000c*/ 	.word	0x00000000
        /*0010*/ 	.short	0x0006
        /*0012*/ 	.short	0x0030
        /*0014*/ 	.byte	0x00, 0xf0, 0x11, 0x00


	//----- nvinfo : EIATTR_KPARAM_INFO
	.align		4
.L_13:
        /*0018*/ 	.byte	0x04, 0x17
        /*001a*/ 	.short	(.L_15 - .L_14)
.L_14:
        /*001c*/ 	.word	0x00000000
        /*0020*/ 	.short	0x0005
        /*0022*/ 	.short	0x0028
        /*0024*/ 	.byte	0x00, 0xf4, 0x21, 0x00


	//----- nvinfo : EIATTR_KPARAM_INFO
	.align		4
.L_15:
        /*0028*/ 	.byte	0x04, 0x17
        /*002a*/ 	.short	(.L_17 - .L_16)
.L_16:
        /*002c*/ 	.word	0x00000000
        /*0030*/ 	.short	0x0004
        /*0032*/ 	.short	0x0020
        /*0034*/ 	.byte	0x00, 0xf4, 0x21, 0x00


	//----- nvinfo : EIATTR_KPARAM_INFO
	.align		4
.L_17:
        /*0038*/ 	.byte	0x04, 0x17
        /*003a*/ 	.short	(.L_19 - .L_18)
.L_18:
        /*003c*/ 	.word	0x00000000
        /*0040*/ 	.short	0x0003
        /*0042*/ 	.short	0x0018
        /*0044*/ 	.byte	0x00, 0xf4, 0x21, 0x00


	//----- nvinfo : EIATTR_KPARAM_INFO
	.align		4
.L_19:
        /*0048*/ 	.byte	0x04, 0x17
        /*004a*/ 	.short	(.L_21 - .L_20)
.L_20:
        /*004c*/ 	.word	0x00000000
        /*0050*/ 	.short	0x0002
        /*0052*/ 	.short	0x0010
        /*0054*/ 	.byte	0x00, 0xf4, 0x21, 0x00


	//----- nvinfo : EIATTR_KPARAM_INFO
	.align		4
.L_21:
        /*0058*/ 	.byte	0x04, 0x17
        /*005a*/ 	.short	(.L_23 - .L_22)
.L_22:
        /*005c*/ 	.word	0x00000000
        /*0060*/ 	.short	0x0001
        /*0062*/ 	.short	0x0008
        /*0064*/ 	.byte	0x00, 0xf4, 0x21, 0x00


	//----- nvinfo : EIATTR_KPARAM_INFO
	.align		4
.L_23:
        /*0068*/ 	.byte	0x04, 0x17
        /*006a*/ 	.short	(.L_25 - .L_24)
.L_24:
        /*006c*/ 	.word	0x00000000
        /*0070*/ 	.short	0x0000
        /*0072*/ 	.short	0x0000
        /*0074*/ 	.byte	0x00, 0xf4, 0x21, 0x00


	//----- nvinfo : EIATTR_SPARSE_MMA_MASK
	.align		4
.L_25:
        /*0078*/ 	.byte	0x03, 0x50
        /*007a*/ 	.short	0x0000


	//----- nvinfo : EIATTR_MAXREG_COUNT
	.align		4
        /*007c*/ 	.byte	0x03, 0x1b
        /*007e*/ 	.short	0x00ff


	//----- nvinfo : EIATTR_EXIT_INSTR_OFFSETS
	.align		4
        /*0080*/ 	.byte	0x04, 0x1c
        /*0082*/ 	.short	(.L_27 - .L_26)


	//   ....[0]....
.L_26:
        /*0084*/ 	.word	0x00001240


	//   ....[1]....
        /*0088*/ 	.word	0x00001260


	//----- nvinfo : EIATTR_REQNTID
	.align		4
.L_27:
        /*008c*/ 	.byte	0x04, 0x10
        /*008e*/ 	.short	(.L_29 - .L_28)
.L_28:
        /*0090*/ 	.word	0x00000080
        /*0094*/ 	.word	0x00000001
        /*0098*/ 	.word	0x00000001


	//----- nvinfo : EIATTR_CBANK_PARAM_SIZE
	.align		4
.L_29:
        /*009c*/ 	.byte	0x03, 0x19
        /*009e*/ 	.short	0x0034


	//----- nvinfo : EIATTR_PARAM_CBANK
	.align		4
        /*00a0*/ 	.byte	0x04, 0x0a
        /*00a2*/ 	.short	(.L_31 - .L_30)
	.align		4
.L_30:
        /*00a4*/ 	.word	index@(.nv.constant0.triton_poi_fused__native_batch_norm_legit_no_training_leaky_relu_3)
        /*00a8*/ 	.short	0x0210
        /*00aa*/ 	.short	0x0034


	//----- nvinfo : EIATTR_SW_WAR
	.align		4
.L_31:
        /*00ac*/ 	.byte	0x04, 0x36
        /*00ae*/ 	.short	(.L_33 - .L_32)
.L_32:
        /*00b0*/ 	.word	0x00000008
.L_33:


//--------------------- .nv.callgraph             --------------------------
	.section	.nv.callgraph,"",@"SHT_CUDA_CALLGRAPH"
	.align	4
	.sectionentsize	8
	.align		4
        /*0000*/ 	.word	0x00000000
	.align		4
        /*0004*/ 	.word	0xffffffff
	.align		4
        /*0008*/ 	.word	0x00000000
	.align		4
        /*000c*/ 	.word	0xfffffffe
	.align		4
        /*0010*/ 	.word	0x00000000
	.align		4
        /*0014*/ 	.word	0xfffffffd
	.align		4
        /*0018*/ 	.word	0x00000000
	.align		4
        /*001c*/ 	.word	0xfffffffc


//--------------------- .nv.constant4             --------------------------
	.section	.nv.constant4,"a",@progbits
	.align	8
	.align		8
.nv.constant4:
        /*0000*/ 	.dword	_$_str
	.align		8
        /*0008*/ 	.dword	_$_str_$_2


//--------------------- .text.triton_poi_fused__native_batch_norm_legit_no_training_leaky_relu_3 --------------------------
	.section	.text.triton_poi_fused__native_batch_norm_legit_no_training_leaky_relu_3,"ax",@progbits
	.align	128
        .global         triton_poi_fused__native_batch_norm_legit_no_training_leaky_relu_3
        .type           triton_poi_fused__native_batch_norm_legit_no_training_leaky_relu_3,@function
        .size           triton_poi_fused__native_batch_norm_legit_no_training_leaky_relu_3,(.L_x_1 - triton_poi_fused__native_batch_norm_legit_no_training_leaky_relu_3)
        .other          triton_poi_fused__native_batch_norm_legit_no_training_leaky_relu_3,@"STO_CUDA_ENTRY STV_DEFAULT"
triton_poi_fused__native_batch_norm_legit_no_training_leaky_relu_3:
.text.triton_poi_fused__native_batch_norm_legit_no_training_leaky_relu_3:
[----:B------:R-:W0:Y:S01]  /*0000*/  LDC R1, c[0x0][0x28] ;  /* 0x00000a00ff017b82 */ /* 0x000e220000000800 */
[----:B------:R-:W1:Y:S01]  /*0010*/  S2R R0, SR_TID.X ;  /* 0x0000000000007919 */ /* 0x000e620000002100 */
[----:B------:R-:W-:Y:S01]  /*0020*/  CS2R R18, SRZ ;  /* 0x0000000000127805 */ /* 0x000fe2000001ff00 */
[----:B------:R-:W-:Y:S01]  /*0030*/  ULDC.64 UR4, c[0x0][0x208] ;  /* 0x0000820000047ab9 */ /* 0x000fe20000000a00 */
[----:B------:R-:W2:Y:S01]  /*0040*/  S2R R3, SR_CTAID.X ;  /* 0x0000000000037919 */ /* 0x000ea20000002500 */
[----:B-1----:R-:W-:-:S04]  /*0050*/  SHF.L.U32 R0, R0, 0x2, RZ ;  /* 0x0000000200007819 */ /* 0x002fc800000006ff */
[----:B------:R-:W-:-:S04]  /*0060*/  LOP3.LUT R0, R0, 0x1fc, RZ, 0xc0, !PT ;  /* 0x000001fc00007812 */ /* 0x000fc800078ec0ff */
[----:B--2---:R-:W-:-:S04]  /*0070*/  LEA R0, R3, R0, 0xa ;  /* 0x0000000003007211 */ /* 0x004fc800078e50ff */
[----:B------:R-:W-:Y:S01]  /*0080*/  IADD3 R2, R0, 0x1, RZ ;  /* 0x0000000100027810 */ /* 0x000fe20007ffe0ff */
[C---:B------:R-:W-:Y:S01]  /*0090*/  IMAD.HI R4, R0.reuse, 0x5397829d, RZ ;  /* 0x5397829d00047827 */ /* 0x040fe200078e02ff */
[----:B------:R-:W-:Y:S02]  /*00a0*/  IADD3 R3, R0, 0x2, RZ ;  /* 0x0000000200037810 */ /* 0x000fe40007ffe0ff */
[----:B------:R-:W-:Y:S01]  /*00b0*/  ISETP.GE.AND P1, PT, R0, 0x18800, PT ;  /* 0x000188000000780c */ /* 0x000fe20003f26270 */
[----:B------:R-:W-:Y:S01]  /*00c0*/  IMAD.HI R6, R2, 0x5397829d, RZ ;  /* 0x5397829d02067827 */ /* 0x000fe200078e02ff */
[----:B------:R-:W-:Y:S02]  /*00d0*/  SHF.R.U32.HI R5, RZ, 0x1f, R4 ;  /* 0x0000001fff057819 */ /* 0x000fe40000011604 */
[----:B------:R-:W-:Y:S02]  /*00e0*/  CS2R R38, SRZ ;  /* 0x0000000000267805 */ /* 0x000fe4000001ff00 */
[----:B------:R-:W-:Y:S01]  /*00f0*/  IADD3 R12, R0, 0x200, RZ ;  /* 0x00000200000c7810 */ /* 0x000fe20007ffe0ff */
[----:B------:R-:W-:Y:S01]  /*0100*/  IMAD.HI R8, R3, 0x5397829d, RZ ;  /* 0x5397829d03087827 */ /* 0x000fe200078e02ff */
[----:B------:R-:W-:Y:S01]  /*0110*/  SHF.R.U32.HI R7, RZ, 0x1f, R6 ;  /* 0x0000001fff077819 */ /* 0x000fe20000011606 */
[----:B------:R-:W1:Y:S01]  /*0120*/  LDC.64 R2, c[0x0][0x228] ;  /* 0x00008a00ff027b82 */ /* 0x000e620000000a00 */
[----:B------:R-:W-:-:S02]  /*0130*/  LEA.HI.SX32 R5, R4, R5, 0x1c ;  /* 0x0000000504057211 */ /* 0x000fc400078fe2ff */
[----:B------:R-:W-:Y:S02]  /*0140*/  IADD3 R4, R0, 0x3, RZ ;  /* 0x0000000300047810 */ /* 0x000fe40007ffe0ff */
[----:B------:R-:W-:Y:S02]  /*0150*/  SHF.R.U32.HI R9, RZ, 0x1f, R8 ;  /* 0x0000001fff097819 */ /* 0x000fe40000011608 */
[----:B------:R-:W-:Y:S01]  /*0160*/  LEA.HI.SX32 R7, R6, R7, 0x1c ;  /* 0x0000000706077211 */ /* 0x000fe200078fe2ff */
[----:B------:R-:W-:Y:S01]  /*0170*/  IMAD.HI R4, R4, 0x5397829d, RZ ;  /* 0x5397829d04047827 */ /* 0x000fe200078e02ff */
[----:B------:R-:W-:Y:S02]  /*0180*/  SHF.R.S32.HI R6, RZ, 0x1f, R5 ;  /* 0x0000001fff067819 */ /* 0x000fe40000011405 */
[----:B------:R-:W-:Y:S02]  /*0190*/  LEA.HI.SX32 R9, R8, R9, 0x1c ;  /* 0x0000000908097211 */ /* 0x000fe400078fe2ff */
[----:B------:R-:W-:-:S02]  /*01a0*/  SHF.R.S32.HI R8, RZ, 0x1f, R7 ;  /* 0x0000001fff087819 */ /* 0x000fc40000011407 */
[----:B------:R-:W-:Y:S02]  /*01b0*/  LEA.HI R6, R6, R5, RZ, 0x9 ;  /* 0x0000000506067211 */ /* 0x000fe400078f48ff */
[----:B------:R-:W-:Y:S02]  /*01c0*/  LEA.HI R8, R8, R7, RZ, 0x9 ;  /* 0x0000000708087211 */ /* 0x000fe400078f48ff */
[----:B------:R-:W-:Y:S02]  /*01d0*/  SHF.R.U32.HI R11, RZ, 0x1f, R4 ;  /* 0x0000001fff0b7819 */ /* 0x000fe40000011604 */
[----:B------:R-:W-:Y:S02]  /*01e0*/  LOP3.LUT R6, R6, 0xfffffe00, RZ, 0xc0, !PT ;  /* 0xfffffe0006067812 */ /* 0x000fe400078ec0ff */
[----:B------:R-:W-:Y:S02]  /*01f0*/  LOP3.LUT R8, R8, 0xfffffe00, RZ, 0xc0, !PT ;  /* 0xfffffe0008087812 */ /* 0x000fe400078ec0ff */
[----:B------:R-:W-:-:S02]  /*0200*/  LEA.HI.SX32 R11, R4, R11, 0x1c ;  /* 0x0000000b040b7211 */ /* 0x000fc400078fe2ff */
[----:B------:R-:W-:Y:S02]  /*0210*/  IADD3 R20, R5, -R6, RZ ;  /* 0x8000000605147210 */ /* 0x000fe40007ffe0ff */
[----:B------:R-:W-:Y:S02]  /*0220*/  IADD3 R22, R7, -R8, RZ ;  /* 0x8000000807167210 */ /* 0x000fe40007ffe0ff */
[----:B------:R-:W-:Y:S01]  /*0230*/  SHF.R.S32.HI R6, RZ, 0x1f, R11 ;  /* 0x0000001fff067819 */ /* 0x000fe2000001140b */
[----:B-1----:R-:W-:Y:S01]  /*0240*/  IMAD.WIDE R4, R20, 0x4, R2 ;  /* 0x0000000414047825 */ /* 0x002fe200078e0202 */
[----:B------:R-:W-:Y:S02]  /*0250*/  SHF.R.S32.HI R10, RZ, 0x1f, R9 ;  /* 0x0000001fff0a7819 */ /* 0x000fe40000011409 */
[----:B------:R-:W-:Y:S01]  /*0260*/  LEA.HI R8, R6, R11, RZ, 0x9 ;  /* 0x0000000b06087211 */ /* 0x000fe200078f48ff */
[----:B------:R-:W-:Y:S01]  /*0270*/  IMAD.WIDE R6, R22, 0x4, R2 ;  /* 0x0000000416067825 */ /* 0x000fe200078e0202 */
[----:B------:R-:W-:Y:S01]  /*0280*/  LEA.HI R10, R10, R9, RZ, 0x9 ;  /* 0x000000090a0a7211 */ /* 0x000fe200078f48ff */
[----:B------:R1:W2:Y:S01]  /*0290*/  @!P1 LDG.E.EL R18, desc[UR4][R4.64] ;  /* 0x0000000404129981 */ /* 0x0002a2000c2e1900 */
[----:B------:R-:W-:-:S02]  /*02a0*/  LOP3.LUT R14, R8, 0xfffffe00, RZ, 0xc0, !PT ;  /* 0xfffffe00080e7812 */ /* 0x000fc400078ec0ff */
[----:B------:R-:W-:Y:S01]  /*02b0*/  LOP3.LUT R10, R10, 0xfffffe00, RZ, 0xc0, !PT ;  /* 0xfffffe000a0a7812 */ /* 0x000fe200078ec0ff */
[----:B------:R3:W4:Y:S01]  /*02c0*/  @!P1 LDG.E.EL R39, desc[UR4][R6.64] ;  /* 0x0000000406279981 */ /* 0x000722000c2e1900 */
[----:B------:R-:W-:Y:S02]  /*02d0*/  IADD3 R14, R11, -R14, RZ ;  /* 0x8000000e0b0e7210 */ /* 0x000fe40007ffe0ff */
[----:B------:R-:W-:Y:S01]  /*02e0*/  IADD3 R15, R9, -R10, RZ ;  /* 0x8000000a090f7210 */ /* 0x000fe20007ffe0ff */
[----:B------:R-:W-:Y:S01]  /*02f0*/  IMAD.HI R10, R12, 0x5397829d, RZ ;  /* 0x5397829d0c0a7827 */ /* 0x000fe200078e02ff */
[----:B------:R-:W-:Y:S02]  /*0300*/  CS2R R40, SRZ ;  /* 0x0000000000287805 */ /* 0x000fe4000001ff00 */
[----:B------:R-:W-:Y:S01]  /*0310*/  CS2R R34, SRZ ;  /* 0x0000000000227805 */ /* 0x000fe2000001ff00 */
[----:B------:R-:W-:Y:S01]  /*0320*/  IMAD.WIDE R8, R15, 0x4, R2 ;  /* 0x000000040f087825 */ /* 0x000fe200078e0202 */
[----:B------:R-:W-:-:S03]  /*0330*/  SHF.R.U32.HI R13, RZ, 0x1f, R10 ;  /* 0x0000001fff0d7819 */ /* 0x000fc6000001160a */
[----:B-1----:R-:W-:Y:S01]  /*0340*/  IMAD.WIDE R4, R14, 0x4, R2 ;  /* 0x000000040e047825 */ /* 0x002fe200078e0202 */
[----:B------:R-:W-:Y:S01]  /*0350*/  ISETP.GE.AND P0, PT, R12, 0x18800, PT ;  /* 0x000188000c00780c */ /* 0x000fe20003f06270 */
[----:B------:R1:W5:Y:S01]  /*0360*/  @!P1 LDG.E.EL R41, desc[UR4][R8.64] ;  /* 0x0000000408299981 */ /* 0x000362000c2e1900 */
[----:B------:R-:W-:Y:S02]  /*0370*/  LEA.HI.SX32 R17, R10, R13, 0x1c ;  /* 0x0000000d0a117211 */ /* 0x000fe400078fe2ff */
[----:B------:R-:W-:Y:S01]  /*0380*/  IADD3 R12, R0, 0x201, RZ ;  /* 0x00000201000c7810 */ /* 0x000fe20007ffe0ff */
[----:B------:R1:W5:Y:S01]  /*0390*/  @!P1 LDG.E.EL R34, desc[UR4][R4.64] ;  /* 0x0000000404229981 */ /* 0x000362000c2e1900 */
[----:B------:R-:W-:Y:S01]  /*03a0*/  IADD3 R13, R0, 0x202, RZ ;  /* 0x00000202000d7810 */ /* 0x000fe20007ffe0ff */
[----:B------:R-:W1:Y:S01]  /*03b0*/  LDC.64 R10, c[0x0][0x220] ;  /* 0x00008800ff0a7b82 */ /* 0x000e620000000a00 */
[----:B---3--:R-:W-:Y:S01]  /*03c0*/  SHF.R.S32.HI R6, RZ, 0x1f, R17 ;  /* 0x0000001fff067819 */ /* 0x008fe20000011411 */
[----:B------:R-:W-:-:S04]  /*03d0*/  IMAD.HI R12, R12, 0x5397829d, RZ ;  /* 0x5397829d0c0c7827 */ /* 0x000fc800078e02ff */
[----:B------:R-:W-:Y:S01]  /*03e0*/  IMAD.HI R13, R13, 0x5397829d, RZ ;  /* 0x5397829d0d0d7827 */ /* 0x000fe200078e02ff */
[----:B------:R-:W-:Y:S02]  /*03f0*/  IADD3 R16, R0, 0x203, RZ ;  /* 0x0000020300107810 */ /* 0x000fe40007ffe0ff */
[----:B-1----:R-:W-:Y:S02]  /*0400*/  LEA.HI R8, R6, R17, RZ, 0x9 ;  /* 0x0000001106087211 */ /* 0x002fe400078f48ff */
[----:B------:R-:W-:Y:S02]  /*0410*/  SHF.R.U32.HI R7, RZ, 0x1f, R12 ;  /* 0x0000001fff077819 */ /* 0x000fe4000001160c */
[----:B------:R-:W-:Y:S01]  /*0420*/  SHF.R.U32.HI R6, RZ, 0x1f, R13 ;  /* 0x0000001fff067819 */ /* 0x000fe2000001160d */
[----:B------:R-:W-:Y:S01]  /*0430*/  IMAD.HI R16, R16, 0x5397829d, RZ ;  /* 0x5397829d10107827 */ /* 0x000fe200078e02ff */
[----:B------:R-:W-:Y:S02]  /*0440*/  LEA.HI.SX32 R7, R12, R7, 0x1c ;  /* 0x000000070c077211 */ /* 0x000fe400078fe2ff */
[----:B------:R-:W-:-:S02]  /*0450*/  LEA.HI.SX32 R6, R13, R6, 0x1c ;  /* 0x000000060d067211 */ /* 0x000fc400078fe2ff */
[----:B------:R-:W-:Y:S02]  /*0460*/  SHF.R.S32.HI R12, RZ, 0x1f, R7 ;  /* 0x0000001fff0c7819 */ /* 0x000fe40000011407 */
[----:B0-----:R-:W-:Y:S02]  /*0470*/  SHF.R.S32.HI R5, RZ, 0x1f, R6 ;  /* 0x0000001fff057819 */ /* 0x001fe40000011406 */
[----:B------:R-:W-:Y:S02]  /*0480*/  SHF.R.U32.HI R9, RZ, 0x1f, R16 ;  /* 0x0000001fff097819 */ /* 0x000fe40000011610 */
[----:B------:R-:W-:Y:S02]  /*0490*/  LOP3.LUT R8, R8, 0xfffffe00, RZ, 0xc0, !PT ;  /* 0xfffffe0008087812 */ /* 0x000fe400078ec0ff */
[----:B------:R-:W-:Y:S02]  /*04a0*/  LEA.HI R12, R12, R7, RZ, 0x9 ;  /* 0x000000070c0c7211 */ /* 0x000fe400078f48ff */
[----:B------:R-:W-:Y:S01]  /*04b0*/  LEA.HI R5, R5, R6, RZ, 0x9 ;  /* 0x0000000605057211 */ /* 0x000fe200078f48ff */
[----:B------:R-:W-:Y:S01]  /*04c0*/  HFMA2.MMA R36, -RZ, RZ, 0, 0 ;  /* 0x00000000ff247435 */ /* 0x000fe200000001ff */
[----:B------:R-:W-:-:S02]  /*04d0*/  LEA.HI.SX32 R9, R16, R9, 0x1c ;  /* 0x0000000910097211 */ /* 0x000fc400078fe2ff */
[----:B------:R-:W-:Y:S02]  /*04e0*/  IADD3 R8, R17, -R8, RZ ;  /* 0x8000000811087210 */ /* 0x000fe40007ffe0ff */
[----:B------:R-:W-:Y:S02]  /*04f0*/  LOP3.LUT R12, R12, 0xfffffe00, RZ, 0xc0, !PT ;  /* 0xfffffe000c0c7812 */ /* 0x000fe400078ec0ff */
[----:B------:R-:W-:Y:S02]  /*0500*/  LOP3.LUT R13, R5, 0xfffffe00, RZ, 0xc0, !PT ;  /* 0xfffffe00050d7812 */ /* 0x000fe400078ec0ff */
[----:B------:R-:W-:Y:S01]  /*0510*/  SHF.R.S32.HI R4, RZ, 0x1f, R9 ;  /* 0x0000001fff047819 */ /* 0x000fe20000011409 */
[----:B------:R-:W-:Y:S01]  /*0520*/  IMAD.WIDE R44, R8, 0x4, R2 ;  /* 0x00000004082c7825 */ /* 0x000fe200078e0202 */
[----:B------:R-:W-:Y:S02]  /*0530*/  IADD3 R43, R7, -R12, RZ ;  /* 0x8000000c072b7210 */ /* 0x000fe40007ffe0ff */
[----:B------:R-:W-:-:S02]  /*0540*/  CS2R R24, SRZ ;  /* 0x0000000000187805 */ /* 0x000fc4000001ff00 */
[----:B------:R-:W-:Y:S01]  /*0550*/  IADD3 R42, R6, -R13, RZ ;  /* 0x8000000d062a7210 */ /* 0x000fe20007ffe0ff */
[--C-:B------:R-:W-:Y:S01]  /*0560*/  IMAD.WIDE R6, R8, 0x4, R10.reuse ;  /* 0x0000000408067825 */ /* 0x100fe200078e020a */
[----:B------:R-:W-:Y:S01]  /*0570*/  LEA.HI R4, R4, R9, RZ, 0x9 ;  /* 0x0000000904047211 */ /* 0x000fe200078f48ff */
[----:B------:R-:W3:Y:S01]  /*0580*/  @!P0 LDG.E.EL R36, desc[UR4][R44.64] ;  /* 0x000000042c248981 */ /* 0x000ee2000c2e1900 */
[----:B------:R-:W0:Y:S02]  /*0590*/  LDC.64 R12, c[0x0][0x230] ;  /* 0x00008c00ff0c7b82 */ /* 0x000e240000000a00 */
[----:B------:R-:W-:Y:S01]  /*05a0*/  LOP3.LUT R16, R4, 0xfffffe00, RZ, 0xc0, !PT ;  /* 0xfffffe0004107812 */ /* 0x000fe200078ec0ff */
[----:B------:R-:W-:Y:S01]  /*05b0*/  IMAD.WIDE R4, R20, 0x4, R10 ;  /* 0x0000000414047825 */ /* 0x000fe200078e020a */
[----:B------:R1:W3:Y:S01]  /*05c0*/  @!P0 LDG.E.EL R25, desc[UR4][R6.64] ;  /* 0x0000000406198981 */ /* 0x0002e2000c2e1900 */
[----:B------:R-:W-:Y:S02]  /*05d0*/  CS2R R30, SRZ ;  /* 0x00000000001e7805 */ /* 0x000fe4000001ff00 */
[----:B------:R-:W-:Y:S01]  /*05e0*/  IADD3 R37, R9, -R16, RZ ;  /* 0x8000001009257210 */ /* 0x000fe20007ffe0ff */
[----:B------:R1:W3:Y:S02]  /*05f0*/  @!P1 LDG.E.EL R19, desc[UR4][R4.64] ;  /* 0x0000000404139981 */ /* 0x0002e4000c2e1900 */
[----:B-1----:R-:W-:Y:S01]  /*0600*/  IMAD.WIDE R6, R43, 0x4, R2 ;  /* 0x000000042b067825 */ /* 0x002fe200078e0202 */
[----:B------:R-:W-:-:S03]  /*0610*/  MOV R23, RZ ;  /* 0x000000ff00177202 */ /* 0x000fc60000000f00 */
[--C-:B------:R-:W-:Y:S01]  /*0620*/  IMAD.WIDE R4, R43, 0x4, R10.reuse ;  /* 0x000000042b047825 */ /* 0x100fe200078e020a */
[----:B------:R-:W3:Y:S03]  /*0630*/  @!P0 LDG.E.EL R38, desc[UR4][R6.64] ;  /* 0x0000000406268981 */ /* 0x000ee6000c2e1900 */
[----:B------:R-:W-:Y:S01]  /*0640*/  IMAD.WIDE R16, R14, 0x4, R10 ;  /* 0x000000040e107825 */ /* 0x000fe200078e020a */
[----:B------:R1:W3:Y:S04]  /*0650*/  @!P0 LDG.E.EL R31, desc[UR4][R4.64] ;  /* 0x00000004041f8981 */ /* 0x0002e8000c2e1900 */
[----:B------:R1:W3:Y:S01]  /*0660*/  @!P1 LDG.E.EL R23, desc[UR4][R16.64] ;  /* 0x0000000410179981 */ /* 0x0002e2000c2e1900 */
[----:B------:R-:W-:Y:S01]  /*0670*/  CS2R R28, SRZ ;  /* 0x00000000001c7805 */ /* 0x000fe2000001ff00 */
[----:B-1----:R-:W-:-:S04]  /*0680*/  IMAD.WIDE R4, R42, 0x4, R2 ;  /* 0x000000042a047825 */ /* 0x002fc800078e0202 */
[----:B------:R-:W-:Y:S01]  /*0690*/  IMAD.WIDE R2, R37, 0x4, R2 ;  /* 0x0000000425027825 */ /* 0x000fe200078e0202 */
[----:B------:R-:W3:Y:S03]  /*06a0*/  @!P0 LDG.E.EL R40, desc[UR4][R4.64] ;  /* 0x0000000404288981 */ /* 0x000ee6000c2e1900 */
[--C-:B------:R-:W-:Y:S01]  /*06b0*/  IMAD.WIDE R16, R42, 0x4, R10.reuse ;  /* 0x000000042a107825 */ /* 0x100fe200078e020a */
[----:B------:R-:W3:Y:S03]  /*06c0*/  @!P0 LDG.E.EL R35, desc[UR4][R2.64] ;  /* 0x0000000402238981 */ /* 0x000ee6000c2e1900 */
[C-C-:B------:R-:W-:Y:S01]  /*06d0*/  IMAD.WIDE R32, R22.reuse, 0x4, R10.reuse ;  /* 0x0000000416207825 */ /* 0x140fe200078e020a */
[----:B------:R1:W3:Y:S03]  /*06e0*/  @!P0 LDG.E.EL R24, desc[UR4][R16.64] ;  /* 0x0000000410188981 */ /* 0x0002e6000c2e1900 */
[--C-:B------:R-:W-:Y:S01]  /*06f0*/  IMAD.WIDE R26, R15, 0x4, R10.reuse ;  /* 0x000000040f1a7825 */ /* 0x100fe200078e020a */
[----:B------:R-:W-:Y:S01]  /*0700*/  HFMA2.MMA R9, -RZ, RZ, 0, 0 ;  /* 0x00000000ff097435 */ /* 0x000fe200000001ff */
[----:B------:R-:W-:Y:S01]  /*0710*/  MOV R21, RZ ;  /* 0x000000ff00157202 */ /* 0x000fe20000000f00 */
[----:B------:R-:W3:Y:S01]  /*0720*/  @!P1 LDG.E.EL R30, desc[UR4][R32.64] ;  /* 0x00000004201e9981 */ /* 0x000ee2000c2e1900 */
[----:B------:R-:W-:Y:S01]  /*0730*/  IMAD.WIDE R10, R37, 0x4, R10 ;  /* 0x00000004250a7825 */ /* 0x000fe200078e020a */
[----:B-1----:R-:W1:Y:S03]  /*0740*/  LDC.64 R16, c[0x0][0x238] ;  /* 0x00008e00ff107b82 */ /* 0x002e660000000a00 */
[--C-:B0-----:R-:W-:Y:S01]  /*0750*/  IMAD.WIDE R2, R15, 0x4, R12.reuse ;  /* 0x000000040f027825 */ /* 0x101fe200078e020c */
[----:B------:R0:W3:Y:S03]  /*0760*/  @!P0 LDG.E.EL R29, desc[UR4][R10.64] ;  /* 0x000000040a1d8981 */ /* 0x0000e6000c2e1900 */
[--C-:B------:R-:W-:Y:S01]  /*0770*/  IMAD.WIDE R4, R22, 0x4, R12.reuse ;  /* 0x0000000416047825 */ /* 0x100fe200078e020c */
[----:B------:R0:W3:Y:S03]  /*0780*/  @!P1 LDG.E.EL R21, desc[UR4][R2.64] ;  /* 0x0000000402159981 */ /* 0x0000e6000c2e1900 */
[----:B------:R-:W-:Y:S01]  /*0790*/  IMAD.WIDE R6, R20, 0x4, R12 ;  /* 0x0000000414067825 */ /* 0x000fe200078e020c */
[----:B------:R-:W3:Y:S01]  /*07a0*/  @!P1 LDG.E.EL R28, desc[UR4][R26.64] ;  /* 0x000000041a1c9981 */ /* 0x000ee2000c2e1900 */
[----:B0-----:R-:W-:-:S02]  /*07b0*/  CS2R R10, SRZ ;  /* 0x00000000000a7805 */ /* 0x001fc4000001ff00 */
[----:B------:R-:W-:Y:S01]  /*07c0*/  CS2R R32, SRZ ;  /* 0x0000000000207805 */ /* 0x000fe2000001ff00 */
[----:B------:R0:W3:Y:S01]  /*07d0*/  @!P1 LDG.E.EL R9, desc[UR4][R6.64] ;  /* 0x0000000406099981 */ /* 0x0000e2000c2e1900 */
[----:B------:R-:W-:-:S03]  /*07e0*/  CS2R R2, SRZ ;  /* 0x0000000000027805 */ /* 0x000fc6000001ff00 */
[----:B------:R0:W3:Y:S02]  /*07f0*/  @!P1 LDG.E.EL R11, desc[UR4][R4.64] ;  /* 0x00000004040b9981 */ /* 0x0000e4000c2e1900 */
[----:B0-----:R-:W-:-:S04]  /*0800*/  IMAD.WIDE R6, R14, 0x4, R12 ;  /* 0x000000040e067825 */ /* 0x001fc800078e020c */
[--C-:B------:R-:W-:Y:S01]  /*0810*/  IMAD.WIDE R4, R8, 0x4, R12.reuse ;  /* 0x0000000408047825 */ /* 0x100fe200078e020c */
[----:B------:R0:W3:Y:S04]  /*0820*/  @!P1 LDG.E.EL R32, desc[UR4][R6.64] ;  /* 0x0000000406209981 */ /* 0x0000e8000c2e1900 */
[----:B------:R1:W3:Y:S01]  /*0830*/  @!P0 LDG.E.EL R2, desc[UR4][R4.64] ;  /* 0x0000000404028981 */ /* 0x0002e2000c2e1900 */
[----:B------:R-:W-:-:S04]  /*0840*/  IMAD.WIDE R26, R43, 0x4, R12 ;  /* 0x000000042b1a7825 */ /* 0x000fc800078e020c */
[--C-:B0-----:R-:W-:Y:S01]  /*0850*/  IMAD.WIDE R6, R42, 0x4, R12.reuse ;  /* 0x000000042a067825 */ /* 0x101fe200078e020c */
[----:B------:R0:W3:Y:S01]  /*0860*/  @!P0 LDG.E.EL R3, desc[UR4][R26.64] ;  /* 0x000000041a038981 */ /* 0x0000e2000c2e1900 */
[----:B-1----:R-:W-:Y:S02]  /*0870*/  CS2R R4, SRZ ;  /* 0x0000000000047805 */ /* 0x002fe4000001ff00 */
[----:B------:R-:W-:-:S04]  /*0880*/  IMAD.WIDE R12, R37, 0x4, R12 ;  /* 0x00000004250c7825 */ /* 0x000fc800078e020c */
[----:B------:R1:W3:Y:S01]  /*0890*/  @!P0 LDG.E.EL R4, desc[UR4][R6.64] ;  /* 0x0000000406048981 */ /* 0x0002e2000c2e1900 */
[----:B0-----:R-:W0:Y:S03]  /*08a0*/  LDC.64 R26, c[0x0][0x218] ;  /* 0x00008600ff1a7b82 */ /* 0x001e260000000a00 */
[----:B------:R1:W3:Y:S02]  /*08b0*/  @!P0 LDG.E.EL R5, desc[UR4][R12.64] ;  /* 0x000000040c058981 */ /* 0x0002e4000c2e1900 */
[----:B-1----:R-:W-:Y:S01]  /*08c0*/  IMAD.WIDE R6, R20, 0x4, R16 ;  /* 0x0000000414067825 */ /* 0x002fe200078e0210 */
[----:B------:R-:W-:-:S03]  /*08d0*/  HFMA2.MMA R20, -RZ, RZ, 0, 0 ;  /* 0x00000000ff147435 */ /* 0x000fc600000001ff */
[----:B------:R-:W-:Y:S01]  /*08e0*/  IMAD.WIDE R12, R22, 0x4, R16 ;  /* 0x00000004160c7825 */ /* 0x000fe200078e0210 */
[----:B------:R1:W3:Y:S01]  /*08f0*/  @!P1 LDG.E.EL R10, desc[UR4][R6.64] ;  /* 0x00000004060a9981 */ /* 0x0002e2000c2e1900 */
[----:B------:R-:W-:-:S05]  /*0900*/  MOV R22, RZ ;  /* 0x000000ff00167202 */ /* 0x000fca0000000f00 */
[----:B------:R1:W3:Y:S02]  /*0910*/  @!P1 LDG.E.EL R20, desc[UR4][R12.64] ;  /* 0x000000040c149981 */ /* 0x0002e4000c2e1900 */
[----:B-1----:R-:W-:-:S05]  /*0920*/  IMAD.WIDE R6, R15, 0x4, R16 ;  /* 0x000000040f067825 */ /* 0x002fca00078e0210 */
[----:B------:R1:W3:Y:S01]  /*0930*/  @!P1 LDG.E.EL R22, desc[UR4][R6.64] ;  /* 0x0000000406169981 */ /* 0x0002e2000c2e1900 */
[----:B------:R-:W-:-:S04]  /*0940*/  IMAD.WIDE R14, R14, 0x4, R16 ;  /* 0x000000040e0e7825 */ /* 0x000fc800078e0210 */
[----:B------:R-:W-:Y:S01]  /*0950*/  IMAD.WIDE R12, R8, 0x4, R16 ;  /* 0x00000004080c7825 */ /* 0x000fe200078e0210 */
[----:B------:R-:W-:Y:S01]  /*0960*/  HFMA2.MMA R8, -RZ, RZ, 0, 0 ;  /* 0x00000000ff087435 */ /* 0x000fe200000001ff */
[----:B------:R0:W3:Y:S01]  /*0970*/  @!P1 LDG.E.EL R33, desc[UR4][R14.64] ;  /* 0x000000040e219981 */ /* 0x0000e2000c2e1900 */
[----:B-1----:R-:W-:-:S06]  /*0980*/  CS2R R6, SRZ ;  /* 0x0000000000067805 */ /* 0x002fcc000001ff00 */
[----:B------:R1:W3:Y:S01]  /*0990*/  @!P0 LDG.E.EL R6, desc[UR4][R12.64] ;  /* 0x000000040c068981 */ /* 0x0002e2000c2e1900 */
[----:B0-----:R-:W-:-:S05]  /*09a0*/  IMAD.WIDE R14, R43, 0x4, R16 ;  /* 0x000000042b0e7825 */ /* 0x001fca00078e0210 */
[----:B------:R0:W3:Y:S01]  /*09b0*/  @!P0 LDG.E.EL R7, desc[UR4][R14.64] ;  /* 0x000000040e078981 */ /* 0x0000e2000c2e1900 */
[----:B-1----:R-:W-:-:S05]  /*09c0*/  IMAD.WIDE R12, R42, 0x4, R16 ;  /* 0x000000042a0c7825 */ /* 0x002fca00078e0210 */
[----:B------:R1:W3:Y:S01]  /*09d0*/  @!P0 LDG.E.EL R8, desc[UR4][R12.64] ;  /* 0x000000040c088981 */ /* 0x0002e2000c2e1900 */
[----:B0-----:R-:W-:Y:S01]  /*09e0*/  CS2R R14, SRZ ;  /* 0x00000000000e7805 */ /* 0x001fe2000001ff00 */
[----:B------:R-:W-:Y:S01]  /*09f0*/  IMAD.WIDE R26, R0, 0x4, R26 ;  /* 0x00000004001a7825 */ /* 0x000fe200078e021a */
[----:B-1----:R-:W-:-:S06]  /*0a00*/  CS2R R12, SRZ ;  /* 0x00000000000c7805 */ /* 0x002fcc000001ff00 */
[----:B------:R-:W3:Y:S01]  /*0a10*/  @!P1 LDG.E.128 R12, desc[UR4][R26.64] ;  /* 0x000000041a0c9981 */ /* 0x000ee2000c1e1d00 */
[----:B------:R-:W-:Y:S01]  /*0a20*/  IMAD.WIDE R16, R37, 0x4, R16 ;  /* 0x0000000425107825 */ /* 0x000fe200078e0210 */
[----:B------:R-:W-:-:S06]  /*0a30*/  MOV R37, RZ ;  /* 0x000000ff00257202 */ /* 0x000fcc0000000f00 */
[----:B------:R0:W3:Y:S02]  /*0a40*/  @!P0 LDG.E.EL R37, desc[UR4][R16.64] ;  /* 0x0000000410258981 */ /* 0x0000e4000c2e1900 */
[----:B0-----:R-:W-:Y:S01]  /*0a50*/  HFMA2.MMA R16, -RZ, RZ, 1.625, 0 ;  /* 0x3e800000ff107435 */ /* 0x001fe200000001ff */
[----:B--2---:R-:W-:Y:S01]  /*0a60*/  FADD R18, R18, 9.9999997473787516356e-06 ;  /* 0x3727c5ac12127421 */ /* 0x004fe20000000000 */
[----:B----4-:R-:W-:-:S05]  /*0a70*/  FADD R39, R39, 9.9999997473787516356e-06 ;  /* 0x3727c5ac27277421 */ /* 0x010fca0000000000 */
[----:B------:R-:W0:Y:S08]  /*0a80*/  MUFU.SQRT R18, R18 ;  /* 0x0000001200127308 */ /* 0x000e300000002000 */
[----:B------:R-:W1:Y:S01]  /*0a90*/  MUFU.SQRT R39, R39 ;  /* 0x0000002700277308 */ /* 0x000e620000002000 */
[----:B-----5:R-:W-:Y:S01]  /*0aa0*/  FADD R41, R41, 9.9999997473787516356e-06 ;  /* 0x3727c5ac29297421 */ /* 0x020fe20000000000 */
[----:B------:R-:W-:Y:S01]  /*0ab0*/  FADD R34, R34, 9.9999997473787516356e-06 ;  /* 0x3727c5ac22227421 */ /* 0x000fe20000000000 */
[----:B0-----:R-:W-:-:S05]  /*0ac0*/  FSETP.GT.AND P3, PT, R18, 8.50705917302346158658e+37, PT ;  /* 0x7e8000001200780b */ /* 0x001fca0003f64000 */
[----:B------:R-:W0:Y:S01]  /*0ad0*/  MUFU.SQRT R41, R41 ;  /* 0x0000002900297308 */ /* 0x000e220000002000 */
[----:B------:R-:W-:Y:S02]  /*0ae0*/  FSETP.GEU.AND P6, PT, R18, 1.175494350822287508e-38, PT ;  /* 0x008000001200780b */ /* 0x000fe40003fce000 */
[C---:B-1----:R-:W-:Y:S02]  /*0af0*/  FSETP.GT.AND P5, PT, R39.reuse, 8.50705917302346158658e+37, PT ;  /* 0x7e8000002700780b */ /* 0x042fe40003fa4000 */
[----:B------:R-:W-:-:S03]  /*0b00*/  FSETP.GEU.AND P2, PT, R39, 1.175494350822287508e-38, PT ;  /* 0x008000002700780b */ /* 0x000fc60003f4e000 */
[----:B------:R-:W1:Y:S01]  /*0b10*/  MUFU.SQRT R34, R34 ;  /* 0x0000002200227308 */ /* 0x000e620000002000 */
[----:B------:R-:W-:Y:S01]  /*0b20*/  FSEL R43, R16, 1, P3 ;  /* 0x3f800000102b7808 */ /* 0x000fe20001800000 */
[----:B------:R-:W-:-:S04]  /*0b30*/  @P3 FMUL R18, R18, 0.25 ;  /* 0x3e80000012123820 */ /* 0x000fc80000400000 */
[----:B------:R-:W-:Y:S02]  /*0b40*/  @!P6 FMUL R43, R43, 16777216 ;  /* 0x4b8000002b2be820 */ /* 0x000fe40000400000 */
[----:B------:R-:W-:Y:S01]  /*0b50*/  @P5 FMUL R39, R39, 0.25 ;  /* 0x3e80000027275820 */ /* 0x000fe20000400000 */
[----:B------:R-:W-:Y:S01]  /*0b60*/  @!P6 FMUL R18, R18, 16777216 ;  /* 0x4b8000001212e820 */ /* 0x000fe20000400000 */
[----:B0-----:R-:W-:Y:S02]  /*0b70*/  FSETP.GT.AND P4, PT, R41, 8.50705917302346158658e+37, PT ;  /* 0x7e8000002900780b */ /* 0x001fe40003f84000 */
[----:B------:R-:W-:Y:S01]  /*0b80*/  @!P2 FMUL R39, R39, 16777216 ;  /* 0x4b8000002727a820 */ /* 0x000fe20000400000 */
[----:B-1----:R-:W-:Y:S02]  /*0b90*/  FSETP.GT.AND P6, PT, R34, 8.50705917302346158658e+37, PT ;  /* 0x7e8000002200780b */ /* 0x002fe40003fc4000 */
[----:B------:R-:W-:Y:S01]  /*0ba0*/  FSEL R42, R16, 1, P5 ;  /* 0x3f800000102a7808 */ /* 0x000fe20002800000 */
[----:B------:R-:W0:Y:S01]  /*0bb0*/  MUFU.RCP R18, R18 ;  /* 0x0000001200127308 */ /* 0x000e220000001000 */
[----:B------:R-:W-:-:S02]  /*0bc0*/  FSETP.GEU.AND P3, PT, R41, 1.175494350822287508e-38, PT ;  /* 0x008000002900780b */ /* 0x000fc40003f6e000 */
[----:B------:R-:W-:-:S05]  /*0bd0*/  FSETP.GEU.AND P5, PT, R34, 1.175494350822287508e-38, PT ;  /* 0x008000002200780b */ /* 0x000fca0003fae000 */
[----:B------:R-:W1:Y:S01]  /*0be0*/  MUFU.RCP R39, R39 ;  /* 0x0000002700277308 */ /* 0x000e620000001000 */
[----:B------:R-:W-:Y:S01]  /*0bf0*/  @P4 FMUL R41, R41, 0.25 ;  /* 0x3e80000029294820 */ /* 0x000fe20000400000 */
[----:B------:R-:W-:Y:S01]  /*0c00*/  @P6 FMUL R34, R34, 0.25 ;  /* 0x3e80000022226820 */ /* 0x000fe20000400000 */
[----:B------:R-:W-:-:S03]  /*0c10*/  @!P2 FMUL R42, R42, 16777216 ;  /* 0x4b8000002a2aa820 */ /* 0x000fc60000400000 */
[----:B------:R-:W-:Y:S02]  /*0c20*/  @!P3 FMUL R41, R41, 16777216 ;  /* 0x4b8000002929b820 */ /* 0x000fe40000400000 */
[----:B------:R-:W-:Y:S01]  /*0c30*/  @!P5 FMUL R34, R34, 16777216 ;  /* 0x4b8000002222d820 */ /* 0x000fe20000400000 */
[----:B---3--:R-:W-:Y:S01]  /*0c40*/  FADD R17, R36, 9.9999997473787516356e-06 ;  /* 0x3727c5ac24117421 */ /* 0x008fe20000000000 */
[----:B0-----:R-:W-:Y:S01]  /*0c50*/  FMUL R36, R18, R43 ;  /* 0x0000002b12247220 */ /* 0x001fe20000400000 */
[----:B-1----:R-:W-:-:S04]  /*0c60*/  FMUL R39, R39, R42 ;  /* 0x0000002a27277220 */ /* 0x002fc80000400000 */
[----:B------:R-:W0:Y:S01]  /*0c70*/  MUFU.SQRT R17, R17 ;  /* 0x0000001100117308 */ /* 0x000e220000002000 */
[----:B------:R-:W-:-:S07]  /*0c80*/  FSEL R43, R16, 1, P6 ;  /* 0x3f800000102b7808 */ /* 0x000fce0003000000 */
[----:B------:R-:W1:Y:S01]  /*0c90*/  MUFU.RCP R42, R34 ;  /* 0x00000022002a7308 */ /* 0x000e620000001000 */
[----:B------:R-:W-:-:S07]  /*0ca0*/  FADD R18, R38, 9.9999997473787516356e-06 ;  /* 0x3727c5ac26127421 */ /* 0x000fce0000000000 */
[----:B------:R-:W2:Y:S01]  /*0cb0*/  MUFU.RCP R41, R41 ;  /* 0x0000002900297308 */ /* 0x000ea20000001000 */
[----:B------:R-:W-:Y:S01]  /*0cc0*/  FSEL R44, R16, 1, P4 ;  /* 0x3f800000102c7808 */ /* 0x000fe20002000000 */
[----:B------:R-:W-:-:S06]  /*0cd0*/  @!P5 FMUL R43, R43, 16777216 ;  /* 0x4b8000002b2bd820 */ /* 0x000fcc0000400000 */
[----:B------:R-:W3:Y:S01]  /*0ce0*/  MUFU.SQRT R18, R18 ;  /* 0x0000001200127308 */ /* 0x000ee20000002000 */
[----:B------:R-:W-:Y:S01]  /*0cf0*/  @!P3 FMUL R44, R44, 16777216 ;  /* 0x4b8000002c2cb820 */ /* 0x000fe20000400000 */
[C---:B0-----:R-:W-:Y:S01]  /*0d00*/  FSETP.GT.AND P3, PT, R17.reuse, 8.50705917302346158658e+37, PT ;  /* 0x7e8000001100780b */ /* 0x041fe20003f64000 */
[----:B-1----:R-:W-:Y:S01]  /*0d10*/  FMUL R42, R42, R43 ;  /* 0x0000002b2a2a7220 */ /* 0x002fe20000400000 */
[----:B------:R-:W-:Y:S01]  /*0d20*/  FSETP.GEU.AND P6, PT, R17, 1.175494350822287508e-38, PT ;  /* 0x008000001100780b */ /* 0x000fe20003fce000 */
[----:B------:R-:W-:Y:S01]  /*0d30*/  FADD R40, R40, 9.9999997473787516356e-06 ;  /* 0x3727c5ac28287421 */ /* 0x000fe20000000000 */
[----:B------:R-:W-:Y:S01]  /*0d40*/  FADD R35, R35, 9.9999997473787516356e-06 ;  /* 0x3727c5ac23237421 */ /* 0x000fe20000000000 */
[----:B--2---:R-:W-:-:S03]  /*0d50*/  FMUL R38, R41, R44 ;  /* 0x0000002c29267220 */ /* 0x004fc60000400000 */
[----:B------:R-:W0:Y:S01]  /*0d60*/  MUFU.SQRT R43, R35 ;  /* 0x00000023002b7308 */ /* 0x000e220000002000 */
[----:B---3--:R-:W-:-:S07]  /*0d70*/  FSETP.GT.AND P5, PT, R18, 8.50705917302346158658e+37, PT ;  /* 0x7e8000001200780b */ /* 0x008fce0003fa4000 */
[----:B------:R-:W1:Y:S01]  /*0d80*/  MUFU.SQRT R41, R40 ;  /* 0x0000002800297308 */ /* 0x000e620000002000 */
[----:B------:R-:W-:Y:S01]  /*0d90*/  FSEL R34, R16, 1, P3 ;  /* 0x3f80000010227808 */ /* 0x000fe20001800000 */
[----:B------:R-:W-:Y:S01]  /*0da0*/  @P3 FMUL R17, R17, 0.25 ;  /* 0x3e80000011113820 */ /* 0x000fe20000400000 */
[----:B------:R-:W-:-:S03]  /*0db0*/  FSETP.GEU.AND P2, PT, R18, 1.175494350822287508e-38, PT ;  /* 0x008000001200780b */ /* 0x000fc60003f4e000 */
[----:B------:R-:W-:Y:S01]  /*0dc0*/  @!P6 FMUL R17, R17, 16777216 ;  /* 0x4b8000001111e820 */ /* 0x000fe20000400000 */
[----:B------:R-:W-:Y:S01]  /*0dd0*/  @!P6 FMUL R34, R34, 16777216 ;  /* 0x4b8000002222e820 */ /* 0x000fe20000400000 */
[C---:B0-----:R-:W-:Y:S01]  /*0de0*/  FSETP.GT.AND P6, PT, R43.reuse, 8.50705917302346158658e+37, PT ;  /* 0x7e8000002b00780b */ /* 0x041fe20003fc4000 */
[----:B------:R-:W-:Y:S01]  /*0df0*/  @P5 FMUL R18, R18, 0.25 ;  /* 0x3e80000012125820 */ /* 0x000fe20000400000 */
[----:B------:R-:W-:Y:S02]  /*0e00*/  FSEL R35, R16, 1, P5 ;  /* 0x3f80000010237808 */ /* 0x000fe40002800000 */
[----:B------:R-:W-:Y:S02]  /*0e10*/  FSETP.GEU.AND P5, PT, R43, 1.175494350822287508e-38, PT ;  /* 0x008000002b00780b */ /* 0x000fe40003fae000 */
[C---:B-1----:R-:W-:Y:S02]  /*0e20*/  FSETP.GT.AND P4, PT, R41.reuse, 8.50705917302346158658e+37, PT ;  /* 0x7e8000002900780b */ /* 0x042fe40003f84000 */
[----:B------:R-:W-:Y:S01]  /*0e30*/  FSETP.GEU.AND P3, PT, R41, 1.175494350822287508e-38, PT ;  /* 0x008000002900780b */ /* 0x000fe20003f6e000 */
[----:B------:R-:W0:Y:S04]  /*0e40*/  MUFU.RCP R17, R17 ;  /* 0x0000001100117308 */ /* 0x000e280000001000 */
[----:B------:R-:W-:Y:S01]  /*0e50*/  @P6 FMUL R43, R43, 0.25 ;  /* 0x3e8000002b2b6820 */ /* 0x000fe20000400000 */
[----:B------:R-:W-:-:S03]  /*0e60*/  @!P2 FMUL R18, R18, 16777216 ;  /* 0x4b8000001212a820 */ /* 0x000fc60000400000 */
[----:B------:R-:W-:Y:S02]  /*0e70*/  @!P5 FMUL R43, R43, 16777216 ;  /* 0x4b8000002b2bd820 */ /* 0x000fe40000400000 */
[----:B------:R-:W-:-:S04]  /*0e80*/  @P4 FMUL R41, R41, 0.25 ;  /* 0x3e80000029294820 */ /* 0x000fc80000400000 */
[----:B------:R-:W-:Y:S01]  /*0e90*/  @!P3 FMUL R41, R41, 16777216 ;  /* 0x4b8000002929b820 */ /* 0x000fe20000400000 */
[----:B------:R-:W1:Y:S01]  /*0ea0*/  MUFU.RCP R18, R18 ;  /* 0x0000001200127308 */ /* 0x000e620000001000 */
[----:B0-----:R-:W-:Y:S01]  /*0eb0*/  FMUL R34, R17, R34 ;  /* 0x0000002211227220 */ /* 0x001fe20000400000 */
[----:B------:R-:W-:-:S06]  /*0ec0*/  FSEL R17, R16, 1, P4 ;  /* 0x3f80000010117808 */ /* 0x000fcc0002000000 */
[----:B------:R-:W0:Y:S01]  /*0ed0*/  MUFU.RCP R40, R41 ;  /* 0x0000002900287308 */ /* 0x000e220000001000 */
[----:B------:R-:W-:-:S07]  /*0ee0*/  FSEL R16, R16, 1, P6 ;  /* 0x3f80000010107808 */ /* 0x000fce0003000000 */
[----:B------:R-:W2:Y:S01]  /*0ef0*/  MUFU.RCP R43, R43 ;  /* 0x0000002b002b7308 */ /* 0x000ea20000001000 */
[----:B------:R-:W-:Y:S01]  /*0f00*/  @!P2 FMUL R35, R35, 16777216 ;  /* 0x4b8000002323a820 */ /* 0x000fe20000400000 */
[----:B------:R-:W-:Y:S01]  /*0f10*/  @!P3 FMUL R17, R17, 16777216 ;  /* 0x4b8000001111b820 */ /* 0x000fe20000400000 */
[----:B------:R-:W-:Y:S02]  /*0f20*/  @!P5 FMUL R16, R16, 16777216 ;  /* 0x4b8000001010d820 */ /* 0x000fe40000400000 */
[----:B-1----:R-:W-:Y:S01]  /*0f30*/  FMUL R35, R18, R35 ;  /* 0x0000002312237220 */ /* 0x002fe20000400000 */
[----:B0-----:R-:W-:Y:S01]  /*0f40*/  FMUL R40, R40, R17 ;  /* 0x0000001128287220 */ /* 0x001fe20000400000 */
[----:B--2---:R-:W-:Y:S01]  /*0f50*/  FMUL R41, R43, R16 ;  /* 0x000000102b297220 */ /* 0x004fe20000400000 */
[----:B------:R-:W-:Y:S01]  /*0f60*/  CS2R R16, SRZ ;  /* 0x0000000000107805 */ /* 0x000fe2000001ff00 */
[----:B------:R-:W-:Y:S01]  /*0f70*/  FADD R45, -R19, R12 ;  /* 0x0000000c132d7221 */ /* 0x000fe20000000100 */
[----:B------:R-:W-:-:S06]  /*0f80*/  CS2R R18, SRZ ;  /* 0x0000000000127805 */ /* 0x000fcc000001ff00 */
[----:B------:R-:W2:Y:S01]  /*0f90*/  @!P0 LDG.E.128 R16, desc[UR4][R26.64+0x800] ;  /* 0x000800041a108981 */ /* 0x000ea2000c1e1d00 */
[----:B------:R-:W-:Y:S01]  /*0fa0*/  FADD R43, -R23, R15 ;  /* 0x0000000f172b7221 */ /* 0x000fe20000000100 */
[----:B------:R-:W-:Y:S01]  /*0fb0*/  FADD R15, -R28, R14 ;  /* 0x0000000e1c0f7221 */ /* 0x000fe20000000100 */
[----:B------:R-:W-:Y:S02]  /*0fc0*/  FADD R30, -R30, R13 ;  /* 0x0000000d1e1e7221 */ /* 0x000fe40000000100 */
[----:B------:R-:W-:Y:S01]  /*0fd0*/  FMUL R42, R42, R43 ;  /* 0x0000002b2a2a7220 */ /* 0x000fe20000400000 */
[----:B------:R-:W-:Y:S01]  /*0fe0*/  FMUL R13, R38, R15 ;  /* 0x0000000f260d7220 */ /* 0x000fe20000400000 */
[----:B------:R-:W-:Y:S02]  /*0ff0*/  FMUL R39, R39, R30 ;  /* 0x0000001e27277220 */ /* 0x000fe40000400000 */
[----:B------:R-:W-:Y:S01]  /*1000*/  FFMA R15, R42, R32, R33 ;  /* 0x000000202a0f7223 */ /* 0x000fe20000000021 */
[----:B------:R-:W-:Y:S01]  /*1010*/  FFMA R14, R13, R21, R22 ;  /* 0x000000150d0e7223 */ /* 0x000fe20000000016 */
[----:B------:R-:W-:Y:S01]  /*1020*/  FFMA R13, R39, R11, R20 ;  /* 0x0000000b270d7223 */ /* 0x000fe20000000014 */
[----:B------:R-:W-:-:S02]  /*1030*/  FMUL R23, R36, R45 ;  /* 0x0000002d24177220 */ /* 0x000fc40000400000 */
[----:B------:R-:W-:Y:S02]  /*1040*/  FSETP.GT.AND P5, PT, R15, RZ, PT ;  /* 0x000000ff0f00720b */ /* 0x000fe40003fa4000 */
[----:B------:R-:W-:Y:S02]  /*1050*/  FSETP.GT.AND P6, PT, R14, RZ, PT ;  /* 0x000000ff0e00720b */ /* 0x000fe40003fc4000 */
[----:B------:R-:W-:-:S09]  /*1060*/  FSETP.GT.AND P2, PT, R13, RZ, PT ;  /* 0x000000ff0d00720b */ /* 0x000fd20003f44000 */
[----:B------:R-:W-:Y:S02]  /*1070*/  @!P5 FMUL R15, R15, 0.20000000298023223877 ;  /* 0x3e4ccccd0f0fd820 */ /* 0x000fe40000400000 */
[----:B------:R-:W-:Y:S02]  /*1080*/  @!P6 FMUL R14, R14, 0.20000000298023223877 ;  /* 0x3e4ccccd0e0ee820 */ /* 0x000fe40000400000 */
[----:B------:R-:W-:Y:S01]  /*1090*/  @!P2 FMUL R13, R13, 0.20000000298023223877 ;  /* 0x3e4ccccd0d0da820 */ /* 0x000fe20000400000 */
[----:B--2---:R-:W-:Y:S01]  /*10a0*/  FADD R25, -R25, R16 ;  /* 0x0000001019197221 */ /* 0x004fe20000000100 */
[----:B------:R-:W-:Y:S01]  /*10b0*/  FADD R28, -R31, R17 ;  /* 0x000000111f1c7221 */ /* 0x000fe20000000100 */
[----:B------:R-:W-:Y:S01]  /*10c0*/  FADD R12, -R29, R19 ;  /* 0x000000131d0c7221 */ /* 0x000fe20000000100 */
[----:B------:R-:W0:Y:S01]  /*10d0*/  LDC.64 R16, c[0x0][0x210] ;  /* 0x00008400ff107b82 */ /* 0x000e220000000a00 */
[----:B------:R-:W-:Y:S02]  /*10e0*/  FADD R31, -R24, R18 ;  /* 0x00000012181f7221 */ /* 0x000fe40000000100 */
[----:B------:R-:W-:Y:S01]  /*10f0*/  FMUL R18, R41, R12 ;  /* 0x0000000c29127220 */ /* 0x000fe20000400000 */
[----:B------:R-:W-:Y:S01]  /*1100*/  FFMA R12, R23, R9, R10 ;  /* 0x00000009170c7223 */ /* 0x000fe2000000000a */
[----:B------:R-:W-:Y:S01]  /*1110*/  FMUL R31, R40, R31 ;  /* 0x0000001f281f7220 */ /* 0x000fe20000400000 */
[----:B------:R-:W-:Y:S01]  /*1120*/  FMUL R28, R35, R28 ;  /* 0x0000001c231c7220 */ /* 0x000fe20000400000 */
[----:B------:R-:W-:-:S02]  /*1130*/  FMUL R25, R34, R25 ;  /* 0x0000001922197220 */ /* 0x000fc40000400000 */
[----:B------:R-:W-:Y:S01]  /*1140*/  FSETP.GT.AND P3, PT, R12, RZ, PT ;  /* 0x000000ff0c00720b */ /* 0x000fe20003f64000 */
[----:B------:R-:W-:Y:S01]  /*1150*/  FFMA R10, R31, R4, R8 ;  /* 0x000000041f0a7223 */ /* 0x000fe20000000008 */
[----:B------:R-:W-:Y:S01]  /*1160*/  FFMA R11, R18, R5, R37 ;  /* 0x00000005120b7223 */ /* 0x000fe20000000025 */
[----:B------:R-:W-:Y:S01]  /*1170*/  FFMA R8, R25, R2, R6 ;  /* 0x0000000219087223 */ /* 0x000fe20000000006 */
[----:B------:R-:W-:Y:S02]  /*1180*/  FFMA R9, R28, R3, R7 ;  /* 0x000000031c097223 */ /* 0x000fe40000000007 */
[----:B------:R-:W-:Y:S02]  /*1190*/  FSETP.GT.AND P5, PT, R10, RZ, PT ;  /* 0x000000ff0a00720b */ /* 0x000fe40003fa4000 */
[----:B------:R-:W-:Y:S02]  /*11a0*/  FSETP.GT.AND P4, PT, R11, RZ, PT ;  /* 0x000000ff0b00720b */ /* 0x000fe40003f84000 */
[----:B------:R-:W-:-:S02]  /*11b0*/  FSETP.GT.AND P6, PT, R9, RZ, PT ;  /* 0x000000ff0900720b */ /* 0x000fc40003fc4000 */
[----:B------:R-:W-:Y:S01]  /*11c0*/  FSETP.GT.AND P2, PT, R8, RZ, PT ;  /* 0x000000ff0800720b */ /* 0x000fe20003f44000 */
[----:B------:R-:W-:Y:S01]  /*11d0*/  @!P3 FMUL R12, R12, 0.20000000298023223877 ;  /* 0x3e4ccccd0c0cb820 */ /* 0x000fe20000400000 */
[----:B0-----:R-:W-:-:S05]  /*11e0*/  IMAD.WIDE R16, R0, 0x4, R16 ;  /* 0x0000000400107825 */ /* 0x001fca00078e0210 */
[----:B------:R0:W-:Y:S02]  /*11f0*/  @!P1 STG.E.128 desc[UR4][R16.64], R12 ;  /* 0x0000000c10009986 */ /* 0x0001e4000c101d04 */
[----:B------:R-:W-:Y:S01]  /*1200*/  @!P4 FMUL R11, R11, 0.20000000298023223877 ;  /* 0x3e4ccccd0b0bc820 */ /* 0x000fe20000400000 */
[----:B------:R-:W-:Y:S01]  /*1210*/  @!P5 FMUL R10, R10, 0.20000000298023223877 ;  /* 0x3e4ccccd0a0ad820 */ /* 0x000fe20000400000 */
[----:B------:R-:W-:Y:S02]  /*1220*/  @!P6 FMUL R9, R9, 0.20000000298023223877 ;  /* 0x3e4ccccd0909e820 */ /* 0x000fe40000400000 */
[----:B------:R-:W-:Y:S01]  /*1230*/  @!P2 FMUL R8, R8, 0.20000000298023223877 ;  /* 0x3e4ccccd0808a820 */ /* 0x000fe20000400000 */
[----:B0-----:R-:W-:Y:S06]  /*1240*/  @P0 EXIT ;  /* 0x000000000000094d */ /* 0x001fec0003800000 */
[----:B------:R-:W-:Y:S01]  /*1250*/  STG.E.128 desc[UR4][R16.64+0x800], R8 ;  /* 0x0008000810007986 */ /* 0x000fe2000c101d04 */
[----:B------:R-:W-:Y:S05]  /*1260*/  EXIT ;  /* 0x000000000000794d */ /* 0x000fea0003800000 */
.L_x_0:
[----:B------:R-:W-:-:S00]  /*1270*/  BRA `(.L_x_0) ;  /* 0xfffffffc00fc7947 */ /* 0x000fc0000383ffff */
[----:B------:R-:W-:-:S00]  /*1280*/  NOP ;  /* 0x0000000000007918 */ /* 0x000fc00000000000 */
[----:B------:R-:W-:-:S00]  /*1290*/  NOP ;  /* 0x0000000000007918 */ /* 0x000fc00000000000 */
[----:B------:R-:W-:-:S00]  /*12a0*/  NOP ;  /* 0x0000000000007918 */ /* 0x000fc00000000000 */
[----:B------:R-:W-:-:S00]  /*12b0*/  NOP ;  /* 0x0000000000007918 */ /* 0x000fc00000000000 */
[----:B------:R-:W-:-:S00]  /*12c0*/  NOP ;  /* 0x0000000000007918 */ /* 0x000fc00000000000 */
[----:B------:R-:W-:-:S00]  /*12d0*/  NOP ;  /* 0x0000000000007918 */ /* 0x000fc00000000000 */
[----:B------:R-:W-:-:S00]  /*12e0*/  NOP ;  /* 0x0000000000007918 */ /* 0x000fc00000000000 */
[----:B------:R-:W-:-:S00]  /*12f0*/  NOP ;  /* 0x0000000000007918 */ /* 0x000fc00000000000 */
.L_x_1:


//--------------------- .nv.global.init           --------------------------
	.section	.nv.global.init,"aw",@progbits
.nv.global.init:
	.type		_$_str,@object
	.size		_$_str,(_$_str_$_2 - _$_str)
_$_str:
        /*0000*/ 	.byte	0x5f, 0x5f, 0x43, 0x55, 0x44, 0x41, 0x5f, 0x46, 0x54, 0x5a, 0x00
	.type		_$_str_$_2,@object
	.size		_$_str_$_2,(.L_1 - _$_str_$_2)
_$_str_$_2:
        /*000b*/ 	.byte	0x5f, 0x5f, 0x43, 0x55, 0x44, 0x41, 0x5f, 0x50, 0x52, 0x45, 0x43, 0x5f, 0x53, 0x51, 0x52, 0x54
        /*001b*/ 	.byte	0x00
.L_1:


//--------------------- .nv.constant0.triton_poi_fused__native_batch_norm_legit_no_training_leaky_relu_3 --------------------------
	.section	.nv.constant0.triton_poi_fused__native_batch_norm_legit_no_training_leaky_relu_3,"a",@progbits
	.sectionflags	@""
	.align	4
.nv.constant0.triton_poi_fused__native_batch_norm_legit_no_training_leaky_relu_3:
	.zero		580
